//
// Generated by NVIDIA NVVM Compiler
//
// Compiler Build ID: CL-36424714
// Cuda compilation tools, release 13.0, V13.0.88
// Based on NVVM 20.0.0
//

.version 9.0
.target sm_100
.address_size 64

	// .globl	_Z17mmult_tile_kernelPfS_S_mmm
// _ZZ17mmult_tile_kernelPfS_S_mmmE2As has been demoted
// _ZZ17mmult_tile_kernelPfS_S_mmmE2Bs has been demoted

.visible .entry _Z17mmult_tile_kernelPfS_S_mmm(
	.param .u64 .ptr .align 1 _Z17mmult_tile_kernelPfS_S_mmm_param_0,
	.param .u64 .ptr .align 1 _Z17mmult_tile_kernelPfS_S_mmm_param_1,
	.param .u64 .ptr .align 1 _Z17mmult_tile_kernelPfS_S_mmm_param_2,
	.param .u64 _Z17mmult_tile_kernelPfS_S_mmm_param_3,
	.param .u64 _Z17mmult_tile_kernelPfS_S_mmm_param_4,
	.param .u64 _Z17mmult_tile_kernelPfS_S_mmm_param_5
)
{
	.reg .pred 	%p<11>;
	.reg .b32 	%r<22>;
	.reg .b32 	%f<111>;
	.reg .b64 	%rd<48>;
	// demoted variable
	.shared .align 4 .b8 _ZZ17mmult_tile_kernelPfS_S_mmmE2As[4096];
	// demoted variable
	.shared .align 4 .b8 _ZZ17mmult_tile_kernelPfS_S_mmmE2Bs[4096];
	ld.param.u64 	%rd20, [_Z17mmult_tile_kernelPfS_S_mmm_param_3];
	ld.param.u64 	%rd21, [_Z17mmult_tile_kernelPfS_S_mmm_param_4];
	ld.param.u64 	%rd22, [_Z17mmult_tile_kernelPfS_S_mmm_param_5];
	mov.u32 	%r5, %ctaid.x;
	mov.u32 	%r6, %ctaid.y;
	mov.u32 	%r1, %tid.x;
	shr.u32 	%r7, %r1, 5;
	cvt.u64.u32 	%rd1, %r7;
	and.b32  	%r8, %r1, 31;
	cvt.u64.u32 	%rd2, %r8;
	mul.wide.u32 	%rd3, %r5, 32;
	shl.b32 	%r9, %r6, 5;
	cvt.u64.u32 	%rd4, %r9;
	setp.eq.s64 	%p1, %rd21, 0;
	mov.f32 	%f110, 0f00000000;
	@%p1 bra 	$L__BB0_7;
	ld.param.u64 	%rd44, [_Z17mmult_tile_kernelPfS_S_mmm_param_2];
	ld.param.u64 	%rd43, [_Z17mmult_tile_kernelPfS_S_mmm_param_1];
	cvt.u32.u64 	%r10, %rd2;
	add.s64 	%rd5, %rd3, %rd1;
	and.b32  	%r11, %r1, 992;
	or.b32  	%r12, %r11, %r10;
	shl.b32 	%r13, %r12, 2;
	mov.u32 	%r14, _ZZ17mmult_tile_kernelPfS_S_mmmE2As;
	add.s32 	%r2, %r14, %r13;
	mov.u32 	%r15, _ZZ17mmult_tile_kernelPfS_S_mmmE2Bs;
	add.s32 	%r3, %r15, %r13;
	shl.b32 	%r16, %r1, 2;
	and.b32  	%r17, %r16, 3968;
	add.s32 	%r4, %r14, %r17;
	mad.lo.s64 	%rd24, %rd22, %rd1, %rd4;
	add.s64 	%rd25, %rd24, %rd2;
	shl.b64 	%rd26, %rd25, 2;
	cvta.to.global.u64 	%rd27, %rd44;
	add.s64 	%rd46, %rd27, %rd26;
	shl.b64 	%rd7, %rd22, 7;
	mul.lo.s64 	%rd28, %rd21, %rd5;
	shl.b64 	%rd29, %rd28, 2;
	shl.b64 	%rd30, %rd2, 2;
	add.s64 	%rd31, %rd29, %rd30;
	cvta.to.global.u64 	%rd32, %rd43;
	add.s64 	%rd45, %rd32, %rd31;
	mov.f32 	%f110, 0f00000000;
	mov.b64 	%rd47, 0;
$L__BB0_2:
	setp.ge.u64 	%p2, %rd5, %rd20;
	add.s64 	%rd34, %rd2, %rd47;
	setp.ge.u64 	%p3, %rd34, %rd21;
	mov.f32 	%f108, 0f00000000;
	or.pred  	%p4, %p2, %p3;
	@%p4 bra 	$L__BB0_4;
	ld.global.f32 	%f108, [%rd45];
$L__BB0_4:
	add.s64 	%rd35, %rd4, %rd2;
	setp.ge.u64 	%p5, %rd35, %rd22;
	st.shared.f32 	[%r2], %f108;
	add.s64 	%rd37, %rd1, %rd47;
	setp.ge.u64 	%p6, %rd37, %rd21;
	mov.f32 	%f109, 0f00000000;
	or.pred  	%p7, %p6, %p5;
	@%p7 bra 	$L__BB0_6;
	ld.global.f32 	%f109, [%rd46];
$L__BB0_6:
	st.shared.f32 	[%r3], %f109;
	bar.sync 	0;
	ld.shared.f32 	%f12, [%r4];
	cvt.u32.u64 	%r18, %rd2;
	shl.b32 	%r19, %r18, 2;
	mov.u32 	%r20, _ZZ17mmult_tile_kernelPfS_S_mmmE2Bs;
	add.s32 	%r21, %r20, %r19;
	ld.shared.f32 	%f13, [%r21];
	fma.rn.f32 	%f14, %f12, %f13, %f110;
	ld.shared.f32 	%f15, [%r4+4];
	ld.shared.f32 	%f16, [%r21+128];
	fma.rn.f32 	%f17, %f15, %f16, %f14;
	ld.shared.f32 	%f18, [%r4+8];
	ld.shared.f32 	%f19, [%r21+256];
	fma.rn.f32 	%f20, %f18, %f19, %f17;
	ld.shared.f32 	%f21, [%r4+12];
	ld.shared.f32 	%f22, [%r21+384];
	fma.rn.f32 	%f23, %f21, %f22, %f20;
	ld.shared.f32 	%f24, [%r4+16];
	ld.shared.f32 	%f25, [%r21+512];
	fma.rn.f32 	%f26, %f24, %f25, %f23;
	ld.shared.f32 	%f27, [%r4+20];
	ld.shared.f32 	%f28, [%r21+640];
	fma.rn.f32 	%f29, %f27, %f28, %f26;
	ld.shared.f32 	%f30, [%r4+24];
	ld.shared.f32 	%f31, [%r21+768];
	fma.rn.f32 	%f32, %f30, %f31, %f29;
	ld.shared.f32 	%f33, [%r4+28];
	ld.shared.f32 	%f34, [%r21+896];
	fma.rn.f32 	%f35, %f33, %f34, %f32;
	ld.shared.f32 	%f36, [%r4+32];
	ld.shared.f32 	%f37, [%r21+1024];
	fma.rn.f32 	%f38, %f36, %f37, %f35;
	ld.shared.f32 	%f39, [%r4+36];
	ld.shared.f32 	%f40, [%r21+1152];
	fma.rn.f32 	%f41, %f39, %f40, %f38;
	ld.shared.f32 	%f42, [%r4+40];
	ld.shared.f32 	%f43, [%r21+1280];
	fma.rn.f32 	%f44, %f42, %f43, %f41;
	ld.shared.f32 	%f45, [%r4+44];
	ld.shared.f32 	%f46, [%r21+1408];
	fma.rn.f32 	%f47, %f45, %f46, %f44;
	ld.shared.f32 	%f48, [%r4+48];
	ld.shared.f32 	%f49, [%r21+1536];
	fma.rn.f32 	%f50, %f48, %f49, %f47;
	ld.shared.f32 	%f51, [%r4+52];
	ld.shared.f32 	%f52, [%r21+1664];
	fma.rn.f32 	%f53, %f51, %f52, %f50;
	ld.shared.f32 	%f54, [%r4+56];
	ld.shared.f32 	%f55, [%r21+1792];
	fma.rn.f32 	%f56, %f54, %f55, %f53;
	ld.shared.f32 	%f57, [%r4+60];
	ld.shared.f32 	%f58, [%r21+1920];
	fma.rn.f32 	%f59, %f57, %f58, %f56;
	ld.shared.f32 	%f60, [%r4+64];
	ld.shared.f32 	%f61, [%r21+2048];
	fma.rn.f32 	%f62, %f60, %f61, %f59;
	ld.shared.f32 	%f63, [%r4+68];
	ld.shared.f32 	%f64, [%r21+2176];
	fma.rn.f32 	%f65, %f63, %f64, %f62;
	ld.shared.f32 	%f66, [%r4+72];
	ld.shared.f32 	%f67, [%r21+2304];
	fma.rn.f32 	%f68, %f66, %f67, %f65;
	ld.shared.f32 	%f69, [%r4+76];
	ld.shared.f32 	%f70, [%r21+2432];
	fma.rn.f32 	%f71, %f69, %f70, %f68;
	ld.shared.f32 	%f72, [%r4+80];
	ld.shared.f32 	%f73, [%r21+2560];
	fma.rn.f32 	%f74, %f72, %f73, %f71;
	ld.shared.f32 	%f75, [%r4+84];
	ld.shared.f32 	%f76, [%r21+2688];
	fma.rn.f32 	%f77, %f75, %f76, %f74;
	ld.shared.f32 	%f78, [%r4+88];
	ld.shared.f32 	%f79, [%r21+2816];
	fma.rn.f32 	%f80, %f78, %f79, %f77;
	ld.shared.f32 	%f81, [%r4+92];
	ld.shared.f32 	%f82, [%r21+2944];
	fma.rn.f32 	%f83, %f81, %f82, %f80;
	ld.shared.f32 	%f84, [%r4+96];
	ld.shared.f32 	%f85, [%r21+3072];
	fma.rn.f32 	%f86, %f84, %f85, %f83;
	ld.shared.f32 	%f87, [%r4+100];
	ld.shared.f32 	%f88, [%r21+3200];
	fma.rn.f32 	%f89, %f87, %f88, %f86;
	ld.shared.f32 	%f90, [%r4+104];
	ld.shared.f32 	%f91, [%r21+3328];
	fma.rn.f32 	%f92, %f90, %f91, %f89;
	ld.shared.f32 	%f93, [%r4+108];
	ld.shared.f32 	%f94, [%r21+3456];
	fma.rn.f32 	%f95, %f93, %f94, %f92;
	ld.shared.f32 	%f96, [%r4+112];
	ld.shared.f32 	%f97, [%r21+3584];
	fma.rn.f32 	%f98, %f96, %f97, %f95;
	ld.shared.f32 	%f99, [%r4+116];
	ld.shared.f32 	%f100, [%r21+3712];
	fma.rn.f32 	%f101, %f99, %f100, %f98;
	ld.shared.f32 	%f102, [%r4+120];
	ld.shared.f32 	%f103, [%r21+3840];
	fma.rn.f32 	%f104, %f102, %f103, %f101;
	ld.shared.f32 	%f105, [%r4+124];
	ld.shared.f32 	%f106, [%r21+3968];
	fma.rn.f32 	%f110, %f105, %f106, %f104;
	bar.sync 	0;
	add.s64 	%rd47, %rd47, 32;
	add.s64 	%rd46, %rd46, %rd7;
	add.s64 	%rd45, %rd45, 128;
	setp.lt.u64 	%p8, %rd47, %rd21;
	@%p8 bra 	$L__BB0_2;
$L__BB0_7:
	add.s64 	%rd15, %rd3, %rd1;
	setp.ge.u64 	%p9, %rd15, %rd20;
	@%p9 bra 	$L__BB0_10;
	add.s64 	%rd16, %rd4, %rd2;
	setp.ge.u64 	%p10, %rd16, %rd22;
	@%p10 bra 	$L__BB0_10;
	ld.param.u64 	%rd42, [_Z17mmult_tile_kernelPfS_S_mmm_param_0];
	mad.lo.s64 	%rd38, %rd22, %rd15, %rd16;
	cvta.to.global.u64 	%rd39, %rd42;
	shl.b64 	%rd40, %rd38, 2;
	add.s64 	%rd41, %rd39, %rd40;
	st.global.f32 	[%rd41], %f110;
$L__BB0_10:
	ret;

}


// ===== COMPILED SASS (sm_100) =====

	.target	sm_100

	.elftype	@"ET_EXEC"


//--------------------- .note.nv.tkinfo           --------------------------
	.section	.note.nv.tkinfo,"",@"SHT_NOTE"
	.sectionflags	@"SHF_NOTE_NV_TKINFO"
	.tkinfo
        /*0018*/ 	.word	0x00000002
        /*0030*/ 	.string	""
        /*0030*/ 	.string	"ptxas"
        /*0030*/ 	.string	"Cuda compilation tools, release 13.0, V13.0.88"
        /*0030*/ 	.string	"Build cuda_13.0.r13.0/compiler.36424714_0"
        /*0030*/ 	.string	"-arch sm_100 -m 64 "



//--------------------- .note.nv.cuinfo           --------------------------
	.section	.note.nv.cuinfo,"",@"SHT_NOTE"
	.sectionflags	@"SHF_NOTE_NV_CUINFO"
        /*0018*/ 	.short	0x0002
        /*001a*/ 	.short	0x0064
        /*001c*/ 	.short	0x0082
	.zero		2


//--------------------- .nv.info                  --------------------------
	.section	.nv.info,"",@"SHT_CUDA_INFO"
	.align	4


	//----- nvinfo : EIATTR_REGCOUNT
	.align		4
        /*0000*/ 	.byte	0x04, 0x2f
        /*0002*/ 	.short	(.L_1 - .L_0)
	.align		4
.L_0:
        /*0004*/ 	.word	index@(_Z17mmult_tile_kernelPfS_S_mmm)
        /*0008*/ 	.word	0x0000001f


	//----- nvinfo : EIATTR_FRAME_SIZE
	.align		4
.L_1:
        /*000c*/ 	.byte	0x04, 0x11
        /*000e*/ 	.short	(.L_3 - .L_2)
	.align		4
.L_2:
        /*0010*/ 	.word	index@(_Z17mmult_tile_kernelPfS_S_mmm)
        /*0014*/ 	.word	0x00000000


	//----- nvinfo : EIATTR_MIN_STACK_SIZE
	.align		4
.L_3:
        /*0018*/ 	.byte	0x04, 0x12
        /*001a*/ 	.short	(.L_5 - .L_4)
	.align		4
.L_4:
        /*001c*/ 	.word	index@(_Z17mmult_tile_kernelPfS_S_mmm)
        /*0020*/ 	.word	0x00000000
.L_5:


//--------------------- .nv.compat                --------------------------
	.section	.nv.compat,"",@"SHT_CUDA_COMPAT_INFO"
	.align	4
        /*0000*/ 	.byte	0x02, 0x09, 0x00, 0x00, 0x02, 0x02, 0x01, 0x00, 0x02, 0x05, 0x05, 0x00, 0x03, 0x07, 0x01, 0x01
        /*0010*/ 	.byte	0x02, 0x03, 0x00, 0x00, 0x02, 0x06, 0x01, 0x00, 0x04, 0x0b, 0x08, 0x00, 0x09, 0x00, 0x00, 0x00
        /*0020*/ 	.byte	0x00, 0x00, 0x00, 0x00


//--------------------- .nv.info._Z17mmult_tile_kernelPfS_S_mmm --------------------------
	.section	.nv.info._Z17mmult_tile_kernelPfS_S_mmm,"",@"SHT_CUDA_INFO"
	.sectionflags	@""
	.align	4


	//----- nvinfo : EIATTR_CUDA_API_VERSION
	.align		4
        /*0000*/ 	.byte	0x04, 0x37
        /*0002*/ 	.short	(.L_7 - .L_6)
.L_6:
        /*0004*/ 	.word	0x00000082


	//----- nvinfo : EIATTR_KPARAM_INFO
	.align		4
.L_7:
        /*0008*/ 	.byte	0x04, 0x17
        /*000a*/ 	.short	(.L_9 - .L_8)
.L_8:
        /*000c*/ 	.word	0x00000000
        /*0010*/ 	.short	0x0005
        /*0012*/ 	.short	0x0028
        /*0014*/ 	.byte	0x00, 0xf0, 0x21, 0x00


	//----- nvinfo : EIATTR_KPARAM_INFO
	.align		4
.L_9:
        /*0018*/ 	.byte	0x04, 0x17
        /*001a*/ 	.short	(.L_11 - .L_10)
.L_10:
        /*001c*/ 	.word	0x00000000
        /*0020*/ 	.short	0x0004
        /*0022*/ 	.short	0x0020
        /*0024*/ 	.byte	0x00, 0xf0, 0x21, 0x00


	//----- nvinfo : EIATTR_KPARAM_INFO
	.align		4
.L_11:
        /*0028*/ 	.byte	0x04, 0x17
        /*002a*/ 	.short	(.L_13 - .L_12)
.L_12:
        /*002c*/ 	.word	0x00000000
        /*0030*/ 	.short	0x0003
        /*0032*/ 	.short	0x0018
        /*0034*/ 	.byte	0x00, 0xf0, 0x21, 0x00


	//----- nvinfo : EIATTR_KPARAM_INFO
	.align		4
.L_13:
        /*0038*/ 	.byte	0x04, 0x17
        /*003a*/ 	.short	(.L_15 - .L_14)
.L_14:
        /*003c*/ 	.word	0x00000000
        /*0040*/ 	.short	0x0002
        /*0042*/ 	.short	0x0010
        /*0044*/ 	.byte	0x00, 0xf5, 0x21, 0x00


	//----- nvinfo : EIATTR_KPARAM_INFO
	.align		4
.L_15:
        /*0048*/ 	.byte	0x04, 0x17
        /*004a*/ 	.short	(.L_17 - .L_16)
.L_16:
        /*004c*/ 	.word	0x00000000
        /*0050*/ 	.short	0x0001
        /*0052*/ 	.short	0x0008
        /*0054*/ 	.byte	0x00, 0xf5, 0x21, 0x00


	//----- nvinfo : EIATTR_KPARAM_INFO
	.align		4
.L_17:
        /*0058*/ 	.byte	0x04, 0x17
        /*005a*/ 	.short	(.L_19 - .L_18)
.L_18:
        /*005c*/ 	.word	0x00000000
        /*0060*/ 	.short	0x0000
        /*0062*/ 	.short	0x0000
        /*0064*/ 	.byte	0x00, 0xf5, 0x21, 0x00


	//----- nvinfo : EIATTR_SPARSE_MMA_MASK
	.align		4
.L_19:
        /*0068*/ 	.byte	0x03, 0x50
        /*006a*/ 	.short	0x0000


	//----- nvinfo : EIATTR_MAXREG_COUNT
	.align		4
        /*006c*/ 	.byte	0x03, 0x1b
        /*006e*/ 	.short	0x00ff


	//----- nvinfo : EIATTR_NUM_BARRIERS
	.align		4
        /*0070*/ 	.byte	0x02, 0x4c
        /*0072*/ 	.byte	0x01
	.zero		1


	//----- nvinfo : EIATTR_MERCURY_ISA_VERSION
	.align		4
        /*0074*/ 	.byte	0x03, 0x5f
        /*0076*/ 	.short	0x0101


	//----- nvinfo : EIATTR_VRC_CTA_INIT_COUNT
	.align		4
        /*0078*/ 	.byte	0x02, 0x4a
	.zero		1
	.zero		1


	//----- nvinfo : EIATTR_EXIT_INSTR_OFFSETS
	.align		4
        /*007c*/ 	.byte	0x04, 0x1c
        /*007e*/ 	.short	(.L_21 - .L_20)


	//   ....[0]....
.L_20:
        /*0080*/ 	.word	0x000009f0


	//   ....[1]....
        /*0084*/ 	.word	0x00000a50


	//   ....[2]....
        /*0088*/ 	.word	0x00000ae0


	//----- nvinfo : EIATTR_CBANK_PARAM_SIZE
	.align		4
.L_21:
        /*008c*/ 	.byte	0x03, 0x19
        /*008e*/ 	.short	0x0030


	//----- nvinfo : EIATTR_PARAM_CBANK
	.align		4
        /*0090*/ 	.byte	0x04, 0x0a
        /*0092*/ 	.short	(.L_23 - .L_22)
	.align		4
.L_22:
        /*0094*/ 	.word	index@(.nv.constant0._Z17mmult_tile_kernelPfS_S_mmm)
        /*0098*/ 	.short	0x0380
        /*009a*/ 	.short	0x0030


	//----- nvinfo : EIATTR_SW_WAR
	.align		4
.L_23:
        /*009c*/ 	.byte	0x04, 0x36
        /*009e*/ 	.short	(.L_25 - .L_24)
.L_24:
        /*00a0*/ 	.word	0x00000008
.L_25:


//--------------------- .nv.callgraph             --------------------------
	.section	.nv.callgraph,"",@"SHT_CUDA_CALLGRAPH"
	.align	4
	.sectionentsize	8
	.align		4
        /*0000*/ 	.word	0x00000000
	.align		4
        /*0004*/ 	.word	0xffffffff
	.align		4
        /*0008*/ 	.word	0x00000000
	.align		4
        /*000c*/ 	.word	0xfffffffe
	.align		4
        /*0010*/ 	.word	0x00000000
	.align		4
        /*0014*/ 	.word	0xfffffffd
	.align		4
        /*0018*/ 	.word	0x00000000
	.align		4
        /*001c*/ 	.word	0xfffffffc


//--------------------- .text._Z17mmult_tile_kernelPfS_S_mmm --------------------------
	.section	.text._Z17mmult_tile_kernelPfS_S_mmm,"ax",@progbits
	.align	128
        .global         _Z17mmult_tile_kernelPfS_S_mmm
        .type           _Z17mmult_tile_kernelPfS_S_mmm,@function
        .size           _Z17mmult_tile_kernelPfS_S_mmm,(.L_x_3 - _Z17mmult_tile_kernelPfS_S_mmm)
        .other          _Z17mmult_tile_kernelPfS_S_mmm,@"STO_CUDA_ENTRY STV_DEFAULT"
_Z17mmult_tile_kernelPfS_S_mmm:
.text._Z17mmult_tile_kernelPfS_S_mmm:
[----:B------:R-:W-:Y:S01]  /*0000*/  LDC R1, c[0x0][0x37c] ;  /* 0x0000df00ff017b82 */ /* 0x000fe20000000800 */
[----:B------:R-:W0:Y:S01]  /*0010*/  LDCU.64 UR4, c[0x0][0x3a0] ;  /* 0x00007400ff0477ac */ /* 0x000e220008000a00 */
[----:B------:R-:W1:Y:S06]  /*0020*/  S2R R16, SR_TID.X ;  /* 0x0000000000107919 */ /* 0x000e6c0000002100 */
[----:B------:R-:W2:Y:S01]  /*0030*/  S2UR UR6, SR_CTAID.Y ;  /* 0x00000000000679c3 */ /* 0x000ea20000002600 */
[----:B------:R-:W-:Y:S01]  /*0040*/  HFMA2 R11, -RZ, RZ, 0, 0 ;  /* 0x00000000ff0b7431 */ /* 0x000fe200000001ff */
[----:B------:R-:W-:Y:S01]  /*0050*/  MOV R25, RZ ;  /* 0x000000ff00197202 */ /* 0x000fe20000000f00 */
[----:B------:R-:W3:Y:S01]  /*0060*/  S2R R0, SR_CTAID.X ;  /* 0x0000000000007919 */ /* 0x000ee20000002500 */
[----:B------:R-:W4:Y:S01]  /*0070*/  LDCU.64 UR10, c[0x0][0x358] ;  /* 0x00006b00ff0a77ac */ /* 0x000f220008000a00 */
[----:B0-----:R-:W-:-:S04]  /*0080*/  UISETP.NE.U32.AND UP0, UPT, UR4, URZ, UPT ;  /* 0x000000ff0400728c */ /* 0x001fc8000bf05070 */
[----:B------:R-:W-:Y:S02]  /*0090*/  UISETP.NE.AND.EX UP0, UPT, UR5, URZ, UPT, UP0 ;  /* 0x000000ff0500728c */ /* 0x000fe4000bf05300 */
[----:B--2---:R-:W-:Y:S01]  /*00a0*/  USHF.L.U32 UR6, UR6, 0x5, URZ ;  /* 0x0000000506067899 */ /* 0x004fe200080006ff */
[----:B-1----:R-:W-:Y:S02]  /*00b0*/  SHF.R.U32.HI R24, RZ, 0x5, R16 ;  /* 0x00000005ff187819 */ /* 0x002fe40000011610 */
[----:B------:R-:W-:-:S04]  /*00c0*/  LOP3.LUT R17, R16, 0x1f, RZ, 0xc0, !PT ;  /* 0x0000001f10117812 */ /* 0x000fc800078ec0ff */
[----:B----4-:R-:W-:Y:S05]  /*00d0*/  BRA.U !UP0, `(.L_x_0) ;  /* 0x0000000908347547 */ /* 0x010fea000b800000 */
[----:B------:R-:W0:Y:S01]  /*00e0*/  LDC.64 R6, c[0x0][0x3a8] ;  /* 0x0000ea00ff067b82 */ /* 0x000e220000000a00 */
[----:B---3--:R-:W-:Y:S01]  /*00f0*/  IMAD.WIDE.U32 R22, R0, 0x20, R24 ;  /* 0x0000002000167825 */ /* 0x008fe200078e0018 */
[----:B------:R-:W1:Y:S03]  /*0100*/  LDCU.64 UR12, c[0x0][0x390] ;  /* 0x00007200ff0c77ac */ /* 0x000e660008000a00 */
[----:B------:R-:W-:Y:S01]  /*0110*/  IMAD R5, R23, UR4, RZ ;  /* 0x0000000417057c24 */ /* 0x000fe2000f8e02ff */
[----:B------:R-:W2:Y:S01]  /*0120*/  LDCU.64 UR14, c[0x0][0x388] ;  /* 0x00007100ff0e77ac */ /* 0x000ea20008000a00 */
[C---:B------:R-:W-:Y:S01]  /*0130*/  IMAD.WIDE.U32 R2, R22.reuse, UR4, RZ ;  /* 0x0000000416027c25 */ /* 0x040fe2000f8e00ff */
[----:B------:R-:W3:Y:S01]  /*0140*/  S2UR UR8, SR_CgaCtaId ;  /* 0x00000000000879c3 */ /* 0x000ee20000008800 */
[----:B------:R-:W-:Y:S02]  /*0150*/  UMOV UR4, UR6 ;  /* 0x0000000600047c82 */ /* 0x000fe40008000000 */
[----:B------:R-:W-:Y:S01]  /*0160*/  IMAD R11, R22, UR5, R5 ;  /* 0x00000005160b7c24 */ /* 0x000fe2000f8e0205 */
[----:B------:R-:W-:Y:S01]  /*0170*/  UMOV UR5, URZ ;  /* 0x000000ff00057c82 */ /* 0x000fe20008000000 */
[----:B------:R-:W-:Y:S01]  /*0180*/  IMAD.SHL.U32 R9, R17, 0x4, RZ ;  /* 0x0000000411097824 */ /* 0x000fe200078e00ff */
[----:B------:R-:W-:Y:S01]  /*0190*/  UMOV UR7, 0x400 ;  /* 0x0000040000077882 */ /* 0x000fe20000000000 */
[----:B------:R-:W4:Y:S01]  /*01a0*/  LDCU.64 UR20, c[0x0][0x3a8] ;  /* 0x00007500ff1477ac */ /* 0x000f220008000a00 */
[----:B------:R-:W-:-:S02]  /*01b0*/  IADD3 R3, PT, PT, R3, R11, RZ ;  /* 0x0000000b03037210 */ /* 0x000fc40007ffe0ff */
[C---:B------:R-:W-:Y:S01]  /*01c0*/  LEA R9, P1, R2.reuse, R9, 0x2 ;  /* 0x0000000902097211 */ /* 0x040fe200078210ff */
[----:B------:R-:W0:Y:S01]  /*01d0*/  LDCU.64 UR18, c[0x0][0x3a0] ;  /* 0x00007400ff1277ac */ /* 0x000e220008000a00 */
[----:B------:R-:W-:Y:S02]  /*01e0*/  MOV R11, RZ ;  /* 0x000000ff000b7202 */ /* 0x000fe40000000f00 */
[----:B------:R-:W-:Y:S01]  /*01f0*/  LEA.HI.X R8, R2, RZ, R3, 0x2, P1 ;  /* 0x000000ff02087211 */ /* 0x000fe200008f1403 */
[----:B------:R-:W0:Y:S02]  /*0200*/  LDCU.64 UR16, c[0x0][0x398] ;  /* 0x00007300ff1077ac */ /* 0x000e240008000a00 */
[----:B0-----:R-:W-:Y:S01]  /*0210*/  IMAD.WIDE.U32 R4, R24, R6, UR4 ;  /* 0x0000000418047e25 */ /* 0x001fe2000f8e0006 */
[----:B------:R-:W-:Y:S01]  /*0220*/  SHF.L.U64.HI R18, R6, 0x7, R7 ;  /* 0x0000000706127819 */ /* 0x000fe20000010207 */
[----:B------:R-:W-:Y:S02]  /*0230*/  UMOV UR4, URZ ;  /* 0x000000ff00047c82 */ /* 0x000fe40008000000 */
[----:B------:R-:W-:Y:S01]  /*0240*/  IMAD R5, R24, R7, R5 ;  /* 0x0000000718057224 */ /* 0x000fe200078e0205 */
[----:B------:R-:W-:Y:S01]  /*0250*/  IADD3 R4, P0, PT, R17, R4, RZ ;  /* 0x0000000411047210 */ /* 0x000fe20007f1e0ff */
[----:B---3--:R-:W-:-:S03]  /*0260*/  ULEA UR9, UR8, UR7, 0x18 ;  /* 0x0000000708097291 */ /* 0x008fc6000f8ec0ff */
[----:B------:R-:W-:Y:S01]  /*0270*/  IADD3.X R3, PT, PT, RZ, R5, RZ, P0, !PT ;  /* 0x00000005ff037210 */ /* 0x000fe200007fe4ff */
[----:B------:R-:W-:Y:S01]  /*0280*/  UIADD3 UR7, UPT, UPT, UR7, 0x1000, URZ ;  /* 0x0000100007077890 */ /* 0x000fe2000fffe0ff */
[----:B------:R-:W-:Y:S02]  /*0290*/  LOP3.LUT R5, R16, 0x3e0, RZ, 0xc0, !PT ;  /* 0x000003e010057812 */ /* 0x000fe400078ec0ff */
[----:B-1----:R-:W-:Y:S01]  /*02a0*/  LEA R2, P0, R4, UR12, 0x2 ;  /* 0x0000000c04027c11 */ /* 0x002fe2000f8010ff */
[----:B------:R-:W-:Y:S01]  /*02b0*/  ULEA UR7, UR8, UR7, 0x18 ;  /* 0x0000000708077291 */ /* 0x000fe2000f8ec0ff */
[----:B------:R-:W-:Y:S01]  /*02c0*/  LOP3.LUT R19, R5, 0x1f, R16, 0xf8, !PT ;  /* 0x0000001f05137812 */ /* 0x000fe200078ef810 */
[----:B------:R-:W-:Y:S01]  /*02d0*/  IMAD.SHL.U32 R16, R16, 0x4, RZ ;  /* 0x0000000410107824 */ /* 0x000fe200078e00ff */
[----:B------:R-:W-:Y:S02]  /*02e0*/  LEA.HI.X R3, R4, UR13, R3, 0x2, P0 ;  /* 0x0000000d04037c11 */ /* 0x000fe400080f1403 */
[----:B--2---:R-:W-:-:S02]  /*02f0*/  IADD3 R4, P0, PT, R9, UR14, RZ ;  /* 0x0000000e09047c10 */ /* 0x004fc4000ff1e0ff */
[C---:B------:R-:W-:Y:S02]  /*0300*/  LEA R20, R19.reuse, UR9, 0x2 ;  /* 0x0000000913147c11 */ /* 0x040fe4000f8e10ff */
[----:B------:R-:W-:Y:S02]  /*0310*/  IADD3.X R5, PT, PT, R8, UR15, RZ, P0, !PT ;  /* 0x0000000f08057c10 */ /* 0x000fe400087fe4ff */
[----:B------:R-:W-:Y:S02]  /*0320*/  LOP3.LUT R16, R16, 0xf80, RZ, 0xc0, !PT ;  /* 0x00000f8010107812 */ /* 0x000fe400078ec0ff */
[----:B------:R-:W-:Y:S02]  /*0330*/  LEA R19, R19, UR7, 0x2 ;  /* 0x0000000713137c11 */ /* 0x000fe4000f8e10ff */
[----:B----4-:R-:W-:-:S07]  /*0340*/  LEA R7, R17, UR7, 0x2 ;  /* 0x0000000711077c11 */ /* 0x010fce000f8e10ff */
.L_x_1:
[C---:B------:R-:W-:Y:S02]  /*0350*/  IADD3 R10, P0, PT, R17.reuse, UR4, RZ ;  /* 0x00000004110a7c10 */ /* 0x040fe4000ff1e0ff */
[----:B------:R-:W-:Y:S02]  /*0360*/  IADD3 R9, P4, PT, R17, UR6, RZ ;  /* 0x0000000611097c10 */ /* 0x000fe4000ff9e0ff */
[----:B------:R-:W-:Y:S02]  /*0370*/  ISETP.GE.U32.AND P2, PT, R10, UR18, PT ;  /* 0x000000120a007c0c */ /* 0x000fe4000bf46070 */
[----:B------:R-:W-:Y:S01]  /*0380*/  ISETP.GE.U32.AND P1, PT, R9, UR20, PT ;  /* 0x0000001409007c0c */ /* 0x000fe2000bf26070 */
[----:B------:R-:W-:Y:S01]  /*0390*/  IMAD.X R9, RZ, RZ, RZ, P4 ;  /* 0x000000ffff097224 */ /* 0x000fe200020e06ff */
[----:B------:R-:W-:Y:S02]  /*03a0*/  IADD3 R8, P3, PT, R24, UR4, RZ ;  /* 0x0000000418087c10 */ /* 0x000fe4000ff7e0ff */
[----:B------:R-:W-:-:S02]  /*03b0*/  IADD3.X R10, PT, PT, RZ, UR5, RZ, P0, !PT ;  /* 0x00000005ff0a7c10 */ /* 0x000fc400087fe4ff */
[----:B------:R-:W-:Y:S02]  /*03c0*/  ISETP.GE.U32.AND P0, PT, R8, UR18, PT ;  /* 0x0000001208007c0c */ /* 0x000fe4000bf06070 */
[----:B------:R-:W-:Y:S02]  /*03d0*/  ISETP.GE.U32.AND.EX P2, PT, R10, UR19, PT, P2 ;  /* 0x000000130a007c0c */ /* 0x000fe4000bf46120 */
[----:B------:R-:W-:Y:S02]  /*03e0*/  ISETP.GE.U32.AND P4, PT, R22, UR16, PT ;  /* 0x0000001016007c0c */ /* 0x000fe4000bf86070 */
[----:B------:R-:W-:Y:S02]  /*03f0*/  ISETP.GE.U32.AND.EX P1, PT, R9, UR21, PT, P1 ;  /* 0x0000001509007c0c */ /* 0x000fe4000bf26110 */
[----:B------:R-:W-:Y:S02]  /*0400*/  IADD3.X R8, PT, PT, RZ, UR5, RZ, P3, !PT ;  /* 0x00000005ff087c10 */ /* 0x000fe40009ffe4ff */
[----:B------:R-:W-:-:S02]  /*0410*/  ISETP.GE.U32.OR.EX P2, PT, R23, UR17, P2, P4 ;  /* 0x0000001117007c0c */ /* 0x000fc40009746540 */
[----:B------:R-:W-:Y:S02]  /*0420*/  ISETP.GE.U32.OR.EX P0, PT, R8, UR19, P1, P0 ;  /* 0x0000001308007c0c */ /* 0x000fe40008f06500 */
[----:B------:R-:W-:-:S09]  /*0430*/  CS2R R8, SRZ ;  /* 0x0000000000087805 */ /* 0x000fd2000001ff00 */
[----:B------:R0:W2:Y:S04]  /*0440*/  @!P2 LDG.E R9, desc[UR10][R4.64] ;  /* 0x0000000a0409a981 */ /* 0x0000a8000c1e1900 */
[----:B------:R1:W3:Y:S01]  /*0450*/  @!P0 LDG.E R8, desc[UR10][R2.64] ;  /* 0x0000000a02088981 */ /* 0x0002e2000c1e1900 */
[----:B------:R-:W-:-:S04]  /*0460*/  UIADD3 UR4, UP0, UPT, UR4, 0x20, URZ ;  /* 0x0000002004047890 */ /* 0x000fc8000ff1e0ff */
[----:B------:R-:W-:Y:S01]  /*0470*/  UIADD3.X UR5, UPT, UPT, URZ, UR5, URZ, UP0, !UPT ;  /* 0x00000005ff057290 */ /* 0x000fe200087fe4ff */
[----:B0-----:R-:W-:Y:S01]  /*0480*/  IADD3 R4, P1, PT, R4, 0x80, RZ ;  /* 0x0000008004047810 */ /* 0x001fe20007f3e0ff */
[----:B------:R-:W-:Y:S01]  /*0490*/  UISETP.GE.U32.AND UP0, UPT, UR4, UR18, UPT ;  /* 0x000000120400728c */ /* 0x000fe2000bf06070 */
[----:B-1----:R-:W-:-:S03]  /*04a0*/  LEA R2, P0, R6, R2, 0x7 ;  /* 0x0000000206027211 */ /* 0x002fc600078038ff */
[----:B------:R-:W-:Y:S01]  /*04b0*/  UISETP.GE.U32.AND.EX UP0, UPT, UR5, UR19, UPT, UP0 ;  /* 0x000000130500728c */ /* 0x000fe2000bf06100 */
[----:B------:R-:W-:Y:S01]  /*04c0*/  IMAD.X R5, RZ, RZ, R5, P1 ;  /* 0x000000ffff057224 */ /* 0x000fe200008e0605 */
[----:B------:R-:W-:Y:S01]  /*04d0*/  IADD3.X R3, PT, PT, R3, R18, RZ, P0, !PT ;  /* 0x0000001203037210 */ /* 0x000fe200007fe4ff */
[----:B--2---:R-:W-:Y:S04]  /*04e0*/  STS [R20], R9 ;  /* 0x0000000914007388 */ /* 0x004fe80000000800 */
[----:B---3--:R-:W-:Y:S01]  /*04f0*/  STS [R19], R8 ;  /* 0x0000000813007388 */ /* 0x008fe20000000800 */
[----:B------:R-:W-:Y:S06]  /*0500*/  BAR.SYNC.DEFER_BLOCKING 0x0 ;  /* 0x0000000000007b1d */ /* 0x000fec0000010000 */
[----:B------:R-:W-:Y:S04]  /*0510*/  LDS R10, [R7] ;  /* 0x00000000070a7984 */ /* 0x000fe80000000800 */
[----:B------:R-:W0:Y:S04]  /*0520*/  LDS.128 R12, [R16+UR9] ;  /* 0x00000009100c7984 */ /* 0x000e280008000c00 */
[----:B------:R-:W1:Y:S04]  /*0530*/  LDS R21, [R7+0x80] ;  /* 0x0000800007157984 */ /* 0x000e680000000800 */
[----:B------:R-:W2:Y:S04]  /*0540*/  LDS R28, [R7+0x100] ;  /* 0x00010000071c7984 */ /* 0x000ea80000000800 */
[----:B------:R-:W3:Y:S04]  /*0550*/  LDS R26, [R7+0x180] ;  /* 0x00018000071a7984 */ /* 0x000ee80000000800 */
[----:B------:R-:W-:Y:S01]  /*0560*/  LDS R27, [R7+0xf80] ;  /* 0x000f8000071b7984 */ /* 0x000fe20000000800 */
[----:B0-----:R-:W-:-:S03]  /*0570*/  FFMA R10, R12, R10, R11 ;  /* 0x0000000a0c0a7223 */ /* 0x001fc6000000000b */
[----:B------:R-:W-:Y:S01]  /*0580*/  LDS R12, [R7+0x300] ;  /* 0x00030000070c7984 */ /* 0x000fe20000000800 */
[----:B-1----:R-:W-:-:S03]  /*0590*/  FFMA R21, R21, R13, R10 ;  /* 0x0000000d15157223 */ /* 0x002fc6000000000a */
[----:B------:R-:W-:Y:S01]  /*05a0*/  LDS R13, [R7+0x200] ;  /* 0x00020000070d7984 */ /* 0x000fe20000000800 */
[----:B--2---:R-:W-:-:S03]  /*05b0*/  FFMA R21, R28, R14, R21 ;  /* 0x0000000e1c157223 */ /* 0x004fc60000000015 */
[----:B------:R-:W0:Y:S01]  /*05c0*/  LDS.128 R8, [R16+UR9+0x10] ;  /* 0x0000100910087984 */ /* 0x000e220008000c00 */
[----:B---3--:R-:W-:-:S03]  /*05d0*/  FFMA R15, R26, R15, R21 ;  /* 0x0000000f1a0f7223 */ /* 0x008fc60000000015 */
[----:B------:R-:W1:Y:S04]  /*05e0*/  LDS R21, [R7+0x280] ;  /* 0x0002800007157984 */ /* 0x000e680000000800 */
[----:B------:R-:W2:Y:S01]  /*05f0*/  LDS R26, [R7+0x380] ;  /* 0x00038000071a7984 */ /* 0x000ea20000000800 */
[----:B0-----:R-:W-:-:S04]  /*0600*/  FFMA R8, R8, R13, R15 ;  /* 0x0000000d08087223 */ /* 0x001fc8000000000f */
[----:B-1----:R-:W-:Y:S02]  /*0610*/  FFMA R21, R21, R9, R8 ;  /* 0x0000000915157223 */ /* 0x002fe40000000008 */
[----:B------:R-:W-:Y:S02]  /*0620*/  LDS R9, [R7+0x400] ;  /* 0x0004000007097984 */ /* 0x000fe40000000800 */
[----:B------:R-:W-:Y:S02]  /*0630*/  FFMA R21, R12, R10, R21 ;  /* 0x0000000a0c157223 */ /* 0x000fe40000000015 */
[----:B------:R-:W0:Y:S02]  /*0640*/  LDS.128 R12, [R16+UR9+0x20] ;  /* 0x00002009100c7984 */ /* 0x000e240008000c00 */
[----:B--2---:R-:W-:Y:S02]  /*0650*/  FFMA R11, R26, R11, R21 ;  /* 0x0000000b1a0b7223 */ /* 0x004fe40000000015 */
[----:B------:R-:W1:Y:S04]  /*0660*/  LDS R21, [R7+0x480] ;  /* 0x0004800007157984 */ /* 0x000e680000000800 */
[----:B------:R-:W2:Y:S04]  /*0670*/  LDS R8, [R7+0x500] ;  /* 0x0005000007087984 */ /* 0x000ea80000000800 */
[----:B------:R-:W3:Y:S01]  /*0680*/  LDS R26, [R7+0x580] ;  /* 0x00058000071a7984 */ /* 0x000ee20000000800 */
[----:B0-----:R-:W-:-:S04]  /*0690*/  FFMA R12, R12, R9, R11 ;  /* 0x000000090c0c7223 */ /* 0x001fc8000000000b */
[----:B-1----:R-:W-:Y:S02]  /*06a0*/  FFMA R21, R21, R13, R12 ;  /* 0x0000000d15157223 */ /* 0x002fe4000000000c */
[----:B------:R-:W-:Y:S02]  /*06b0*/  LDS R13, [R7+0x600] ;  /* 0x00060000070d7984 */ /* 0x000fe40000000800 */
[----:B--2---:R-:W-:Y:S02]  /*06c0*/  FFMA R21, R8, R14, R21 ;  /* 0x0000000e08157223 */ /* 0x004fe40000000015 */
[----:B------:R-:W0:Y:S02]  /*06d0*/  LDS.128 R8, [R16+UR9+0x30] ;  /* 0x0000300910087984 */ /* 0x000e240008000c00 */
[----:B---3--:R-:W-:Y:S02]  /*06e0*/  FFMA R15, R26, R15, R21 ;  /* 0x0000000f1a0f7223 */ /* 0x008fe40000000015 */
        /* <DEDUP_REMOVED lines=37> */
[----:B------:R-:W2:Y:S01]  /*0940*/  LDS R12, [R7+0xf00] ;  /* 0x000f0000070c7984 */ /* 0x000ea20000000800 */
[----:B0-----:R-:W-:-:S04]  /*0950*/  FFMA R8, R8, R13, R15 ;  /* 0x0000000d08087223 */ /* 0x001fc8000000000f */
[----:B-1----:R-:W-:-:S04]  /*0960*/  FFMA R9, R21, R9, R8 ;  /* 0x0000000915097223 */ /* 0x002fc80000000008 */
[----:B--2---:R-:W-:-:S04]  /*0970*/  FFMA R10, R12, R10, R9 ;  /* 0x0000000a0c0a7223 */ /* 0x004fc80000000009 */
[----:B------:R-:W-:Y:S01]  /*0980*/  FFMA R11, R27, R11, R10 ;  /* 0x0000000b1b0b7223 */ /* 0x000fe2000000000a */
[----:B------:R-:W-:Y:S06]  /*0990*/  BAR.SYNC.DEFER_BLOCKING 0x0 ;  /* 0x0000000000007b1d */ /* 0x000fec0000010000 */
[----:B------:R-:W-:Y:S05]  /*09a0*/  BRA.U !UP0, `(.L_x_1) ;  /* 0xfffffff908687547 */ /* 0x000fea000b83ffff */
.L_x_0:
[----:B------:R-:W0:Y:S01]  /*09b0*/  LDCU.64 UR4, c[0x0][0x398] ;  /* 0x00007300ff0477ac */ /* 0x000e220008000a00 */
[----:B---3--:R-:W-:-:S03]  /*09c0*/  IMAD.WIDE.U32 R24, R0, 0x20, R24 ;  /* 0x0000002000187825 */ /* 0x008fc600078e0018 */
[----:B0-----:R-:W-:-:S04]  /*09d0*/  ISETP.GE.U32.AND P0, PT, R24, UR4, PT ;  /* 0x0000000418007c0c */ /* 0x001fc8000bf06070 */
[----:B------:R-:W-:-:S13]  /*09e0*/  ISETP.GE.U32.AND.EX P0, PT, R25, UR5, PT, P0 ;  /* 0x0000000519007c0c */ /* 0x000fda000bf06100 */
[----:B------:R-:W-:Y:S05]  /*09f0*/  @P0 EXIT ;  /* 0x000000000000094d */ /* 0x000fea0003800000 */
[----:B------:R-:W0:Y:S01]  /*0a00*/  LDCU.64 UR8, c[0x0][0x3a8] ;  /* 0x00007500ff0877ac */ /* 0x000e220008000a00 */
[----:B------:R-:W-:-:S04]  /*0a10*/  IADD3 R2, P1, PT, R17, UR6, RZ ;  /* 0x0000000611027c10 */ /* 0x000fc8000ff3e0ff */
[----:B------:R-:W-:Y:S02]  /*0a20*/  IADD3.X R3, PT, PT, RZ, RZ, RZ, P1, !PT ;  /* 0x000000ffff037210 */ /* 0x000fe40000ffe4ff */
[----:B0-----:R-:W-:-:S04]  /*0a30*/  ISETP.GE.U32.AND P0, PT, R2, UR8, PT ;  /* 0x0000000802007c0c */ /* 0x001fc8000bf06070 */
[----:B------:R-:W-:-:S13]  /*0a40*/  ISETP.GE.U32.AND.EX P0, PT, R3, UR9, PT, P0 ;  /* 0x0000000903007c0c */ /* 0x000fda000bf06100 */
[----:B------:R-:W-:Y:S05]  /*0a50*/  @P0 EXIT ;  /* 0x000000000000094d */ /* 0x000fea0003800000 */
[----:B------:R-:W0:Y:S01]  /*0a60*/  LDCU.64 UR4, c[0x0][0x380] ;  /* 0x00007000ff0477ac */ /* 0x000e220008000a00 */
[----:B------:R-:W-:Y:S02]  /*0a70*/  IMAD R5, R25, UR8, RZ ;  /* 0x0000000819057c24 */ /* 0x000fe4000f8e02ff */
[----:B------:R-:W-:-:S04]  /*0a80*/  IMAD.WIDE.U32 R2, R24, UR8, R2 ;  /* 0x0000000818027c25 */ /* 0x000fc8000f8e0002 */
[----:B------:R-:W-:-:S05]  /*0a90*/  IMAD R5, R24, UR9, R5 ;  /* 0x0000000918057c24 */ /* 0x000fca000f8e0205 */
[----:B------:R-:W-:Y:S02]  /*0aa0*/  IADD3 R3, PT, PT, R3, R5, RZ ;  /* 0x0000000503037210 */ /* 0x000fe40007ffe0ff */
[----:B0-----:R-:W-:-:S04]  /*0ab0*/  LEA R4, P0, R2, UR4, 0x2 ;  /* 0x0000000402047c11 */ /* 0x001fc8000f8010ff */
[----:B------:R-:W-:-:S05]  /*0ac0*/  LEA.HI.X R5, R2, UR5, R3, 0x2, P0 ;  /* 0x0000000502057c11 */ /* 0x000fca00080f1403 */
[----:B------:R-:W-:Y:S01]  /*0ad0*/  STG.E desc[UR10][R4.64], R11 ;  /* 0x0000000b04007986 */ /* 0x000fe2000c10190a */
[----:B------:R-:W-:Y:S05]  /*0ae0*/  EXIT ;  /* 0x000000000000794d */ /* 0x000fea0003800000 */
.L_x_2:
[----:B------:R-:W-:-:S00]  /*0af0*/  BRA `(.L_x_2) ;  /* 0xfffffffc00fc7947 */ /* 0x000fc0000383ffff */
[----:B------:R-:W-:-:S00]  /*0b00*/  NOP ;  /* 0x0000000000007918 */ /* 0x000fc00000000000 */
[----:B------:R-:W-:-:S00]  /*0b10*/  NOP ;  /* 0x0000000000007918 */ /* 0x000fc00000000000 */
[----:B------:R-:W-:-:S00]  /*0b20*/  NOP ;  /* 0x0000000000007918 */ /* 0x000fc00000000000 */
[----:B------:R-:W-:-:S00]  /*0b30*/  NOP ;  /* 0x0000000000007918 */ /* 0x000fc00000000000 */
[----:B------:R-:W-:-:S00]  /*0b40*/  NOP ;  /* 0x0000000000007918 */ /* 0x000fc00000000000 */
[----:B------:R-:W-:-:S00]  /*0b50*/  NOP ;  /* 0x0000000000007918 */ /* 0x000fc00000000000 */
[----:B------:R-:W-:-:S00]  /*0b60*/  NOP ;  /* 0x0000000000007918 */ /* 0x000fc00000000000 */
[----:B------:R-:W-:-:S00]  /*0b70*/  NOP ;  /* 0x0000000000007918 */ /* 0x000fc00000000000 */
.L_x_3:


//--------------------- .nv.shared._Z17mmult_tile_kernelPfS_S_mmm --------------------------
	.section	.nv.shared._Z17mmult_tile_kernelPfS_S_mmm,"aw",@nobits
	.sectionflags	@""
	.align	4
.nv.shared._Z17mmult_tile_kernelPfS_S_mmm:
	.zero		9216


//--------------------- .nv.shared.reserved.0     --------------------------
	.section	.nv.shared.reserved.0,"aw",@nobits
	.weak		__nv_reservedSMEM_offset_0_alias
	.size		__nv_reservedSMEM_offset_0_alias, 0, 64
	.other		__nv_reservedSMEM_offset_0_alias,@"STO_CUDA_RESERVED_SHARED STV_DEFAULT"
__nv_reservedSMEM_offset_0_alias:
	.zero		0
	.zero		64


//--------------------- .nv.constant0._Z17mmult_tile_kernelPfS_S_mmm --------------------------
	.section	.nv.constant0._Z17mmult_tile_kernelPfS_S_mmm,"a",@progbits
	.sectionflags	@""
	.align	4
.nv.constant0._Z17mmult_tile_kernelPfS_S_mmm:
	.zero		944


//--------------------- SYMBOLS --------------------------

	.type		.nv.reservedSmem.offset0,@object
	.size		.nv.reservedSmem.offset0,0x4
	.type		.nv.reservedSmem.cap,@object
	.size		.nv.reservedSmem.cap,0x4
